//
// Generated by NVIDIA NVVM Compiler
//
// Compiler Build ID: CL-36424714
// Cuda compilation tools, release 13.0, V13.0.88
// Based on NVVM 20.0.0
//

.version 9.0
.target sm_100
.address_size 64

	// .globl	_Z6convolPfS_S_iiiiii

.visible .entry _Z6convolPfS_S_iiiiii(
	.param .u64 .ptr .align 1 _Z6convolPfS_S_iiiiii_param_0,
	.param .u64 .ptr .align 1 _Z6convolPfS_S_iiiiii_param_1,
	.param .u64 .ptr .align 1 _Z6convolPfS_S_iiiiii_param_2,
	.param .u32 _Z6convolPfS_S_iiiiii_param_3,
	.param .u32 _Z6convolPfS_S_iiiiii_param_4,
	.param .u32 _Z6convolPfS_S_iiiiii_param_5,
	.param .u32 _Z6convolPfS_S_iiiiii_param_6,
	.param .u32 _Z6convolPfS_S_iiiiii_param_7,
	.param .u32 _Z6convolPfS_S_iiiiii_param_8
)
{
	.reg .pred 	%p<39>;
	.reg .b32 	%r<49>;
	.reg .b32 	%f<43>;
	.reg .b64 	%rd<39>;

	ld.param.u64 	%rd8, [_Z6convolPfS_S_iiiiii_param_0];
	ld.param.u64 	%rd9, [_Z6convolPfS_S_iiiiii_param_1];
	ld.param.u64 	%rd10, [_Z6convolPfS_S_iiiiii_param_2];
	ld.param.u32 	%r14, [_Z6convolPfS_S_iiiiii_param_3];
	ld.param.u32 	%r15, [_Z6convolPfS_S_iiiiii_param_4];
	ld.param.u32 	%r18, [_Z6convolPfS_S_iiiiii_param_5];
	ld.param.u32 	%r16, [_Z6convolPfS_S_iiiiii_param_6];
	ld.param.u32 	%r17, [_Z6convolPfS_S_iiiiii_param_7];
	ld.param.u32 	%r19, [_Z6convolPfS_S_iiiiii_param_8];
	cvta.to.global.u64 	%rd1, %rd8;
	cvta.to.global.u64 	%rd2, %rd9;
	cvta.to.global.u64 	%rd11, %rd10;
	mov.u32 	%r20, %ntid.y;
	mov.u32 	%r21, %ctaid.y;
	mov.u32 	%r22, %tid.y;
	mad.lo.s32 	%r1, %r20, %r21, %r22;
	mov.u32 	%r23, %ntid.x;
	mov.u32 	%r24, %ctaid.x;
	mov.u32 	%r25, %tid.x;
	mad.lo.s32 	%r2, %r23, %r24, %r25;
	mad.lo.s32 	%r26, %r19, %r1, %r2;
	mul.wide.s32 	%rd12, %r26, 4;
	add.s64 	%rd3, %rd11, %rd12;
	mov.b32 	%r27, 0;
	st.global.u32 	[%rd3], %r27;
	setp.ge.s32 	%p2, %r1, %r18;
	setp.ge.s32 	%p3, %r2, %r19;
	or.pred  	%p4, %p2, %p3;
	setp.lt.s32 	%p5, %r15, 1;
	or.pred  	%p6, %p4, %p5;
	setp.lt.s32 	%p7, %r17, 1;
	or.pred  	%p8, %p6, %p7;
	@%p8 bra 	$L__BB0_29;
	and.b32  	%r3, %r17, 3;
	and.b32  	%r4, %r17, 2147483644;
	mov.b32 	%r46, 0;
	mov.f32 	%f36, 0f00000000;
	cvt.s64.s32 	%rd34, %r2;
$L__BB0_2:
	setp.lt.u32 	%p9, %r17, 4;
	sub.s32 	%r30, %r1, %r46;
	setp.ge.s32 	%p10, %r30, %r14;
	setp.lt.u32 	%p11, %r1, %r46;
	or.pred  	%p1, %p10, %p11;
	mul.lo.s32 	%r6, %r46, %r17;
	mul.lo.s32 	%r7, %r30, %r16;
	mov.b32 	%r48, 0;
	@%p9 bra 	$L__BB0_17;
	mov.b32 	%r47, 0;
$L__BB0_4:
	@%p1 bra 	$L__BB0_7;
	sub.s32 	%r9, %r2, %r47;
	setp.ge.s32 	%p12, %r9, %r16;
	setp.lt.s32 	%p13, %r2, %r47;
	or.pred  	%p14, %p13, %p12;
	@%p14 bra 	$L__BB0_7;
	add.s32 	%r32, %r47, %r6;
	mul.wide.u32 	%rd13, %r32, 4;
	add.s64 	%rd14, %rd2, %rd13;
	ld.global.f32 	%f19, [%rd14];
	add.s32 	%r33, %r9, %r7;
	mul.wide.s32 	%rd15, %r33, 4;
	add.s64 	%rd16, %rd1, %rd15;
	ld.global.f32 	%f20, [%rd16];
	fma.rn.f32 	%f36, %f19, %f20, %f36;
	st.global.f32 	[%rd3], %f36;
$L__BB0_7:
	cvt.u64.u32 	%rd17, %r6;
	cvt.s64.s32 	%rd18, %r47;
	add.s64 	%rd19, %rd18, %rd17;
	shl.b64 	%rd20, %rd19, 2;
	add.s64 	%rd4, %rd2, %rd20;
	cvt.s64.s32 	%rd22, %r7;
	sub.s64 	%rd23, %rd34, %rd18;
	add.s64 	%rd24, %rd23, %rd22;
	shl.b64 	%rd25, %rd24, 2;
	add.s64 	%rd5, %rd1, %rd25;
	@%p1 bra 	$L__BB0_10;
	not.b32 	%r34, %r47;
	add.s32 	%r35, %r2, %r34;
	setp.ge.s32 	%p15, %r35, %r16;
	setp.le.s32 	%p16, %r2, %r47;
	or.pred  	%p17, %p16, %p15;
	@%p17 bra 	$L__BB0_10;
	ld.global.f32 	%f21, [%rd4+4];
	ld.global.f32 	%f22, [%rd5+-4];
	fma.rn.f32 	%f36, %f21, %f22, %f36;
	st.global.f32 	[%rd3], %f36;
$L__BB0_10:
	@%p1 bra 	$L__BB0_13;
	add.s32 	%r36, %r47, 2;
	sub.s32 	%r37, %r2, %r36;
	setp.ge.s32 	%p18, %r37, %r16;
	setp.lt.s32 	%p19, %r2, %r36;
	or.pred  	%p20, %p19, %p18;
	@%p20 bra 	$L__BB0_13;
	ld.global.f32 	%f23, [%rd4+8];
	ld.global.f32 	%f24, [%rd5+-8];
	fma.rn.f32 	%f36, %f23, %f24, %f36;
	st.global.f32 	[%rd3], %f36;
$L__BB0_13:
	@%p1 bra 	$L__BB0_16;
	add.s32 	%r38, %r47, 3;
	sub.s32 	%r39, %r2, %r38;
	setp.ge.s32 	%p21, %r39, %r16;
	setp.lt.s32 	%p22, %r2, %r38;
	or.pred  	%p23, %p22, %p21;
	@%p23 bra 	$L__BB0_16;
	ld.global.f32 	%f25, [%rd4+12];
	ld.global.f32 	%f26, [%rd5+-12];
	fma.rn.f32 	%f36, %f25, %f26, %f36;
	st.global.f32 	[%rd3], %f36;
$L__BB0_16:
	add.s32 	%r47, %r47, 4;
	setp.ne.s32 	%p24, %r47, %r4;
	mov.u32 	%r48, %r4;
	@%p24 bra 	$L__BB0_4;
$L__BB0_17:
	setp.eq.s32 	%p25, %r3, 0;
	@%p25 bra 	$L__BB0_28;
	@%p1 bra 	$L__BB0_21;
	sub.s32 	%r12, %r2, %r48;
	setp.ge.s32 	%p26, %r12, %r16;
	setp.lt.s32 	%p27, %r2, %r48;
	or.pred  	%p28, %p27, %p26;
	@%p28 bra 	$L__BB0_21;
	add.s32 	%r40, %r48, %r6;
	mul.wide.u32 	%rd26, %r40, 4;
	add.s64 	%rd27, %rd2, %rd26;
	ld.global.f32 	%f27, [%rd27];
	add.s32 	%r41, %r12, %r7;
	mul.wide.s32 	%rd28, %r41, 4;
	add.s64 	%rd29, %rd1, %rd28;
	ld.global.f32 	%f28, [%rd29];
	fma.rn.f32 	%f36, %f27, %f28, %f36;
	st.global.f32 	[%rd3], %f36;
$L__BB0_21:
	setp.eq.s32 	%p29, %r3, 1;
	@%p29 bra 	$L__BB0_28;
	cvt.u64.u32 	%rd30, %r6;
	cvt.u64.u32 	%rd31, %r48;
	add.s64 	%rd32, %rd31, %rd30;
	shl.b64 	%rd33, %rd32, 2;
	add.s64 	%rd6, %rd2, %rd33;
	cvt.s64.s32 	%rd35, %r7;
	sub.s64 	%rd36, %rd34, %rd31;
	add.s64 	%rd37, %rd36, %rd35;
	shl.b64 	%rd38, %rd37, 2;
	add.s64 	%rd7, %rd1, %rd38;
	@%p1 bra 	$L__BB0_25;
	not.b32 	%r42, %r48;
	add.s32 	%r43, %r2, %r42;
	setp.ge.s32 	%p30, %r43, %r16;
	setp.le.s32 	%p31, %r2, %r48;
	or.pred  	%p32, %p31, %p30;
	@%p32 bra 	$L__BB0_25;
	ld.global.f32 	%f29, [%rd6+4];
	ld.global.f32 	%f30, [%rd7+-4];
	fma.rn.f32 	%f36, %f29, %f30, %f36;
	st.global.f32 	[%rd3], %f36;
$L__BB0_25:
	setp.eq.s32 	%p33, %r3, 2;
	or.pred  	%p34, %p33, %p1;
	@%p34 bra 	$L__BB0_28;
	add.s32 	%r44, %r48, 2;
	sub.s32 	%r45, %r2, %r44;
	setp.ge.s32 	%p35, %r45, %r16;
	setp.lt.s32 	%p36, %r2, %r44;
	or.pred  	%p37, %p36, %p35;
	@%p37 bra 	$L__BB0_28;
	ld.global.f32 	%f31, [%rd6+8];
	ld.global.f32 	%f32, [%rd7+-8];
	fma.rn.f32 	%f36, %f31, %f32, %f36;
	st.global.f32 	[%rd3], %f36;
$L__BB0_28:
	add.s32 	%r46, %r46, 1;
	setp.ne.s32 	%p38, %r46, %r15;
	@%p38 bra 	$L__BB0_2;
$L__BB0_29:
	ret;

}


// ===== COMPILED SASS (sm_100) =====

	.target	sm_100

	.elftype	@"ET_EXEC"


//--------------------- .note.nv.tkinfo           --------------------------
	.section	.note.nv.tkinfo,"",@"SHT_NOTE"
	.sectionflags	@"SHF_NOTE_NV_TKINFO"
	.tkinfo
        /*0018*/ 	.word	0x00000002
        /*0030*/ 	.string	""
        /*0030*/ 	.string	"ptxas"
        /*0030*/ 	.string	"Cuda compilation tools, release 13.0, V13.0.88"
        /*0030*/ 	.string	"Build cuda_13.0.r13.0/compiler.36424714_0"
        /*0030*/ 	.string	"-arch sm_100 -m 64 "



//--------------------- .note.nv.cuinfo           --------------------------
	.section	.note.nv.cuinfo,"",@"SHT_NOTE"
	.sectionflags	@"SHF_NOTE_NV_CUINFO"
        /*0018*/ 	.short	0x0002
        /*001a*/ 	.short	0x0064
        /*001c*/ 	.short	0x0082
	.zero		2


//--------------------- .nv.info                  --------------------------
	.section	.nv.info,"",@"SHT_CUDA_INFO"
	.align	4


	//----- nvinfo : EIATTR_REGCOUNT
	.align		4
        /*0000*/ 	.byte	0x04, 0x2f
        /*0002*/ 	.short	(.L_1 - .L_0)
	.align		4
.L_0:
        /*0004*/ 	.word	index@(_Z6convolPfS_S_iiiiii)
        /*0008*/ 	.word	0x0000001d


	//----- nvinfo : EIATTR_FRAME_SIZE
	.align		4
.L_1:
        /*000c*/ 	.byte	0x04, 0x11
        /*000e*/ 	.short	(.L_3 - .L_2)
	.align		4
.L_2:
        /*0010*/ 	.word	index@(_Z6convolPfS_S_iiiiii)
        /*0014*/ 	.word	0x00000000


	//----- nvinfo : EIATTR_MIN_STACK_SIZE
	.align		4
.L_3:
        /*0018*/ 	.byte	0x04, 0x12
        /*001a*/ 	.short	(.L_5 - .L_4)
	.align		4
.L_4:
        /*001c*/ 	.word	index@(_Z6convolPfS_S_iiiiii)
        /*0020*/ 	.word	0x00000000
.L_5:


//--------------------- .nv.compat                --------------------------
	.section	.nv.compat,"",@"SHT_CUDA_COMPAT_INFO"
	.align	4
        /*0000*/ 	.byte	0x02, 0x09, 0x00, 0x00, 0x02, 0x02, 0x01, 0x00, 0x02, 0x05, 0x05, 0x00, 0x03, 0x07, 0x01, 0x01
        /*0010*/ 	.byte	0x02, 0x03, 0x00, 0x00, 0x02, 0x06, 0x01, 0x00, 0x04, 0x0b, 0x08, 0x00, 0x09, 0x00, 0x00, 0x00
        /*0020*/ 	.byte	0x00, 0x00, 0x00, 0x00


//--------------------- .nv.info._Z6convolPfS_S_iiiiii --------------------------
	.section	.nv.info._Z6convolPfS_S_iiiiii,"",@"SHT_CUDA_INFO"
	.sectionflags	@""
	.align	4


	//----- nvinfo : EIATTR_CUDA_API_VERSION
	.align		4
        /*0000*/ 	.byte	0x04, 0x37
        /*0002*/ 	.short	(.L_7 - .L_6)
.L_6:
        /*0004*/ 	.word	0x00000082


	//----- nvinfo : EIATTR_KPARAM_INFO
	.align		4
.L_7:
        /*0008*/ 	.byte	0x04, 0x17
        /*000a*/ 	.short	(.L_9 - .L_8)
.L_8:
        /*000c*/ 	.word	0x00000000
        /*0010*/ 	.short	0x0008
        /*0012*/ 	.short	0x002c
        /*0014*/ 	.byte	0x00, 0xf0, 0x11, 0x00


	//----- nvinfo : EIATTR_KPARAM_INFO
	.align		4
.L_9:
        /*0018*/ 	.byte	0x04, 0x17
        /*001a*/ 	.short	(.L_11 - .L_10)
.L_10:
        /*001c*/ 	.word	0x00000000
        /*0020*/ 	.short	0x0007
        /*0022*/ 	.short	0x0028
        /*0024*/ 	.byte	0x00, 0xf0, 0x11, 0x00


	//----- nvinfo : EIATTR_KPARAM_INFO
	.align		4
.L_11:
        /*0028*/ 	.byte	0x04, 0x17
        /*002a*/ 	.short	(.L_13 - .L_12)
.L_12:
        /*002c*/ 	.word	0x00000000
        /*0030*/ 	.short	0x0006
        /*0032*/ 	.short	0x0024
        /*0034*/ 	.byte	0x00, 0xf0, 0x11, 0x00


	//----- nvinfo : EIATTR_KPARAM_INFO
	.align		4
.L_13:
        /*0038*/ 	.byte	0x04, 0x17
        /*003a*/ 	.short	(.L_15 - .L_14)
.L_14:
        /*003c*/ 	.word	0x00000000
        /*0040*/ 	.short	0x0005
        /*0042*/ 	.short	0x0020
        /*0044*/ 	.byte	0x00, 0xf0, 0x11, 0x00


	//----- nvinfo : EIATTR_KPARAM_INFO
	.align		4
.L_15:
        /*0048*/ 	.byte	0x04, 0x17
        /*004a*/ 	.short	(.L_17 - .L_16)
.L_16:
        /*004c*/ 	.word	0x00000000
        /*0050*/ 	.short	0x0004
        /*0052*/ 	.short	0x001c
        /*0054*/ 	.byte	0x00, 0xf0, 0x11, 0x00


	//----- nvinfo : EIATTR_KPARAM_INFO
	.align		4
.L_17:
        /*0058*/ 	.byte	0x04, 0x17
        /*005a*/ 	.short	(.L_19 - .L_18)
.L_18:
        /*005c*/ 	.word	0x00000000
        /*0060*/ 	.short	0x0003
        /*0062*/ 	.short	0x0018
        /*0064*/ 	.byte	0x00, 0xf0, 0x11, 0x00


	//----- nvinfo : EIATTR_KPARAM_INFO
	.align		4
.L_19:
        /*0068*/ 	.byte	0x04, 0x17
        /*006a*/ 	.short	(.L_21 - .L_20)
.L_20:
        /*006c*/ 	.word	0x00000000
        /*0070*/ 	.short	0x0002
        /*0072*/ 	.short	0x0010
        /*0074*/ 	.byte	0x00, 0xf5, 0x21, 0x00


	//----- nvinfo : EIATTR_KPARAM_INFO
	.align		4
.L_21:
        /*0078*/ 	.byte	0x04, 0x17
        /*007a*/ 	.short	(.L_23 - .L_22)
.L_22:
        /*007c*/ 	.word	0x00000000
        /*0080*/ 	.short	0x0001
        /*0082*/ 	.short	0x0008
        /*0084*/ 	.byte	0x00, 0xf5, 0x21, 0x00


	//----- nvinfo : EIATTR_KPARAM_INFO
	.align		4
.L_23:
        /*0088*/ 	.byte	0x04, 0x17
        /*008a*/ 	.short	(.L_25 - .L_24)
.L_24:
        /*008c*/ 	.word	0x00000000
        /*0090*/ 	.short	0x0000
        /*0092*/ 	.short	0x0000
        /*0094*/ 	.byte	0x00, 0xf5, 0x21, 0x00


	//----- nvinfo : EIATTR_SPARSE_MMA_MASK
	.align		4
.L_25:
        /*0098*/ 	.byte	0x03, 0x50
        /*009a*/ 	.short	0x0000


	//----- nvinfo : EIATTR_MAXREG_COUNT
	.align		4
        /*009c*/ 	.byte	0x03, 0x1b
        /*009e*/ 	.short	0x00ff


	//----- nvinfo : EIATTR_MERCURY_ISA_VERSION
	.align		4
        /*00a0*/ 	.byte	0x03, 0x5f
        /*00a2*/ 	.short	0x0101


	//----- nvinfo : EIATTR_VRC_CTA_INIT_COUNT
	.align		4
        /*00a4*/ 	.byte	0x02, 0x4a
	.zero		1
	.zero		1


	//----- nvinfo : EIATTR_EXIT_INSTR_OFFSETS
	.align		4
        /*00a8*/ 	.byte	0x04, 0x1c
        /*00aa*/ 	.short	(.L_27 - .L_26)


	//   ....[0]....
.L_26:
        /*00ac*/ 	.word	0x00000150


	//   ....[1]....
        /*00b0*/ 	.word	0x000009d0


	//----- nvinfo : EIATTR_CRS_STACK_SIZE
	.align		4
.L_27:
        /*00b4*/ 	.byte	0x04, 0x1e
        /*00b6*/ 	.short	(.L_29 - .L_28)
.L_28:
        /*00b8*/ 	.word	0x00000000


	//----- nvinfo : EIATTR_CBANK_PARAM_SIZE
	.align		4
.L_29:
        /*00bc*/ 	.byte	0x03, 0x19
        /*00be*/ 	.short	0x0030


	//----- nvinfo : EIATTR_PARAM_CBANK
	.align		4
        /*00c0*/ 	.byte	0x04, 0x0a
        /*00c2*/ 	.short	(.L_31 - .L_30)
	.align		4
.L_30:
        /*00c4*/ 	.word	index@(.nv.constant0._Z6convolPfS_S_iiiiii)
        /*00c8*/ 	.short	0x0380
        /*00ca*/ 	.short	0x0030


	//----- nvinfo : EIATTR_SW_WAR
	.align		4
.L_31:
        /*00cc*/ 	.byte	0x04, 0x36
        /*00ce*/ 	.short	(.L_33 - .L_32)
.L_32:
        /*00d0*/ 	.word	0x00000008
.L_33:


//--------------------- .nv.callgraph             --------------------------
	.section	.nv.callgraph,"",@"SHT_CUDA_CALLGRAPH"
	.align	4
	.sectionentsize	8
	.align		4
        /*0000*/ 	.word	0x00000000
	.align		4
        /*0004*/ 	.word	0xffffffff
	.align		4
        /*0008*/ 	.word	0x00000000
	.align		4
        /*000c*/ 	.word	0xfffffffe
	.align		4
        /*0010*/ 	.word	0x00000000
	.align		4
        /*0014*/ 	.word	0xfffffffd
	.align		4
        /*0018*/ 	.word	0x00000000
	.align		4
        /*001c*/ 	.word	0xfffffffc


//--------------------- .text._Z6convolPfS_S_iiiiii --------------------------
	.section	.text._Z6convolPfS_S_iiiiii,"ax",@progbits
	.align	128
        .global         _Z6convolPfS_S_iiiiii
        .type           _Z6convolPfS_S_iiiiii,@function
        .size           _Z6convolPfS_S_iiiiii,(.L_x_10 - _Z6convolPfS_S_iiiiii)
        .other          _Z6convolPfS_S_iiiiii,@"STO_CUDA_ENTRY STV_DEFAULT"
_Z6convolPfS_S_iiiiii:
.text._Z6convolPfS_S_iiiiii:
[----:B------:R-:W-:Y:S01]  /*0000*/  LDC R1, c[0x0][0x37c] ;  /* 0x0000df00ff017b82 */ /* 0x000fe20000000800 */
[----:B------:R-:W0:Y:S01]  /*0010*/  S2R R0, SR_CTAID.X ;  /* 0x0000000000007919 */ /* 0x000e220000002500 */
[----:B------:R-:W1:Y:S06]  /*0020*/  LDCU UR4, c[0x0][0x364] ;  /* 0x00006c80ff0477ac */ /* 0x000e6c0008000800 */
[----:B------:R-:W2:Y:S01]  /*0030*/  LDC.64 R8, c[0x0][0x3a8] ;  /* 0x0000ea00ff087b82 */ /* 0x000ea20000000a00 */
[----:B------:R-:W0:Y:S01]  /*0040*/  S2R R7, SR_TID.X ;  /* 0x0000000000077919 */ /* 0x000e220000002100 */
[----:B------:R-:W0:Y:S01]  /*0050*/  LDCU UR5, c[0x0][0x360] ;  /* 0x00006c00ff0577ac */ /* 0x000e220008000800 */
[----:B------:R-:W1:Y:S01]  /*0060*/  S2R R16, SR_CTAID.Y ;  /* 0x0000000000107919 */ /* 0x000e620000002600 */
[----:B------:R-:W3:Y:S04]  /*0070*/  LDCU UR8, c[0x0][0x3a0] ;  /* 0x00007400ff0877ac */ /* 0x000ee80008000800 */
[----:B------:R-:W4:Y:S01]  /*0080*/  LDC R4, c[0x0][0x39c] ;  /* 0x0000e700ff047b82 */ /* 0x000f220000000800 */
[----:B------:R-:W1:Y:S01]  /*0090*/  S2R R5, SR_TID.Y ;  /* 0x0000000000057919 */ /* 0x000e620000002200 */
[----:B------:R-:W5:Y:S06]  /*00a0*/  LDCU.64 UR6, c[0x0][0x358] ;  /* 0x00006b00ff0677ac */ /* 0x000f6c0008000a00 */
[----:B------:R-:W5:Y:S01]  /*00b0*/  LDC.64 R2, c[0x0][0x390] ;  /* 0x0000e400ff027b82 */ /* 0x000f620000000a00 */
[----:B0-----:R-:W-:-:S05]  /*00c0*/  IMAD R0, R0, UR5, R7 ;  /* 0x0000000500007c24 */ /* 0x001fca000f8e0207 */
[----:B--2---:R-:W-:Y:S01]  /*00d0*/  ISETP.GE.AND P0, PT, R0, R9, PT ;  /* 0x000000090000720c */ /* 0x004fe20003f06270 */
[----:B-1----:R-:W-:-:S04]  /*00e0*/  IMAD R16, R16, UR4, R5 ;  /* 0x0000000410107c24 */ /* 0x002fc8000f8e0205 */
[C---:B------:R-:W-:Y:S01]  /*00f0*/  IMAD R5, R16.reuse, R9, R0 ;  /* 0x0000000910057224 */ /* 0x040fe200078e0200 */
[----:B---3--:R-:W-:-:S03]  /*0100*/  ISETP.GE.OR P0, PT, R16, UR8, P0 ;  /* 0x0000000810007c0c */ /* 0x008fc60008706670 */
[----:B-----5:R-:W-:Y:S01]  /*0110*/  IMAD.WIDE R2, R5, 0x4, R2 ;  /* 0x0000000405027825 */ /* 0x020fe200078e0202 */
[----:B----4-:R-:W-:-:S04]  /*0120*/  ISETP.LT.OR P0, PT, R4, 0x1, P0 ;  /* 0x000000010400780c */ /* 0x010fc80000701670 */
[----:B------:R-:W-:Y:S01]  /*0130*/  ISETP.LT.OR P0, PT, R8, 0x1, P0 ;  /* 0x000000010800780c */ /* 0x000fe20000701670 */
[----:B------:R0:W-:-:S12]  /*0140*/  STG.E desc[UR6][R2.64], RZ ;  /* 0x000000ff02007986 */ /* 0x0001d8000c101906 */
[----:B0-----:R-:W-:Y:S05]  /*0150*/  @P0 EXIT ;  /* 0x000000000000094d */ /* 0x001fea0003800000 */
[C---:B------:R-:W-:Y:S01]  /*0160*/  LOP3.LUT R20, R8.reuse, 0x3, RZ, 0xc0, !PT ;  /* 0x0000000308147812 */ /* 0x040fe200078ec0ff */
[----:B------:R-:W-:Y:S01]  /*0170*/  IMAD.MOV.U32 R19, RZ, RZ, RZ ;  /* 0x000000ffff137224 */ /* 0x000fe200078e00ff */
[----:B------:R-:W-:Y:S01]  /*0180*/  LOP3.LUT R17, R8, 0x7ffffffc, RZ, 0xc0, !PT ;  /* 0x7ffffffc08117812 */ /* 0x000fe200078ec0ff */
[----:B------:R-:W-:Y:S01]  /*0190*/  UMOV UR4, URZ ;  /* 0x000000ff00047c82 */ /* 0x000fe20008000000 */
[----:B------:R-:W-:-:S07]  /*01a0*/  SHF.R.S32.HI R18, RZ, 0x1f, R0 ;  /* 0x0000001fff127819 */ /* 0x000fce0000011400 */
.L_x_8:
[----:B0-----:R-:W0:Y:S01]  /*01b0*/  LDCU UR11, c[0x0][0x3a8] ;  /* 0x00007500ff0b77ac */ /* 0x001e220008000800 */
[C---:B------:R-:W-:Y:S01]  /*01c0*/  VIADD R21, R16.reuse, -UR4 ;  /* 0x8000000410157c36 */ /* 0x040fe20008000000 */
[----:B------:R-:W-:Y:S01]  /*01d0*/  ISETP.GE.U32.AND P0, PT, R16, UR4, PT ;  /* 0x0000000410007c0c */ /* 0x000fe2000bf06070 */
[----:B------:R-:W-:Y:S01]  /*01e0*/  IMAD.MOV.U32 R5, RZ, RZ, RZ ;  /* 0x000000ffff057224 */ /* 0x000fe200078e00ff */
[----:B------:R-:W1:Y:S01]  /*01f0*/  LDCU.64 UR8, c[0x0][0x398] ;  /* 0x00007300ff0877ac */ /* 0x000e620008000a00 */
[----:B--2---:R-:W2:Y:S01]  /*0200*/  LDCU UR5, c[0x0][0x3a4] ;  /* 0x00007480ff0577ac */ /* 0x004ea20008000800 */
[----:B0-----:R-:W-:Y:S02]  /*0210*/  UISETP.GE.U32.AND UP0, UPT, UR11, 0x4, UPT ;  /* 0x000000040b00788c */ /* 0x001fe4000bf06070 */
[----:B------:R-:W-:Y:S02]  /*0220*/  UIMAD UR10, UR4, UR11, URZ ;  /* 0x0000000b040a72a4 */ /* 0x000fe4000f8e02ff */
[----:B------:R-:W-:Y:S01]  /*0230*/  UIADD3 UR4, UPT, UPT, UR4, 0x1, URZ ;  /* 0x0000000104047890 */ /* 0x000fe2000fffe0ff */
[C---:B-1----:R-:W-:Y:S01]  /*0240*/  ISETP.GE.OR P0, PT, R21.reuse, UR8, !P0 ;  /* 0x0000000815007c0c */ /* 0x042fe2000c706670 */
[----:B--2---:R-:W-:-:S02]  /*0250*/  IMAD R21, R21, UR5, RZ ;  /* 0x0000000515157c24 */ /* 0x004fc4000f8e02ff */
[----:B------:R-:W-:Y:S01]  /*0260*/  UISETP.NE.AND UP1, UPT, UR4, UR9, UPT ;  /* 0x000000090400728c */ /* 0x000fe2000bf25270 */
[----:B------:R-:W-:Y:S10]  /*0270*/  BRA.U !UP0, `(.L_x_0) ;  /* 0x0000000108f87547 */ /* 0x000ff4000b800000 */
[----:B------:R-:W0:Y:S01]  /*0280*/  LDC.64 R4, c[0x0][0x380] ;  /* 0x0000e000ff047b82 */ /* 0x000e220000000a00 */
[----:B------:R-:W-:Y:S01]  /*0290*/  IMAD.MOV.U32 R23, RZ, RZ, RZ ;  /* 0x000000ffff177224 */ /* 0x000fe200078e00ff */
[----:B------:R-:W1:Y:S06]  /*02a0*/  LDCU UR5, c[0x0][0x3a4] ;  /* 0x00007480ff0577ac */ /* 0x000e6c0008000800 */
[----:B------:R-:W2:Y:S08]  /*02b0*/  LDC.64 R6, c[0x0][0x388] ;  /* 0x0000e200ff067b82 */ /* 0x000eb00000000a00 */
[----:B------:R-:W3:Y:S08]  /*02c0*/  LDC.64 R8, c[0x0][0x380] ;  /* 0x0000e000ff087b82 */ /* 0x000ef00000000a00 */
[----:B-1----:R-:W4:Y:S02]  /*02d0*/  LDC.64 R10, c[0x0][0x388] ;  /* 0x0000e200ff0a7b82 */ /* 0x002f240000000a00 */
.L_x_3:
[----:B------:R-:W-:Y:S01]  /*02e0*/  LOP3.LUT R13, RZ, R23, RZ, 0x33, !PT ;  /* 0x00000017ff0d7212 */ /* 0x000fe200078e33ff */
[----:B------:R-:W-:Y:S01]  /*02f0*/  BSSY.RECONVERGENT B0, `(.L_x_1) ;  /* 0x0000011000007945 */ /* 0x000fe20003800200 */
[----:B------:R-:W-:-:S03]  /*0300*/  SHF.R.S32.HI R25, RZ, 0x1f, R23 ;  /* 0x0000001fff197819 */ /* 0x000fc60000011417 */
[----:B------:R-:W-:-:S05]  /*0310*/  IMAD.IADD R13, R0, 0x1, R13 ;  /* 0x00000001000d7824 */ /* 0x000fca00078e020d */
[----:B------:R-:W-:Y:S01]  /*0320*/  ISETP.GE.AND P1, PT, R13, UR5, PT ;  /* 0x000000050d007c0c */ /* 0x000fe2000bf26270 */
[----:B------:R-:W-:-:S12]  /*0330*/  @P0 BRA `(.L_x_2) ;  /* 0x0000000000300947 */ /* 0x000fd80003800000 */
[----:B------:R-:W-:-:S05]  /*0340*/  IMAD.IADD R12, R0, 0x1, -R23 ;  /* 0x00000001000c7824 */ /* 0x000fca00078e0a17 */
[----:B------:R-:W-:-:S04]  /*0350*/  ISETP.GE.AND P2, PT, R12, UR5, PT ;  /* 0x000000050c007c0c */ /* 0x000fc8000bf46270 */
[----:B------:R-:W-:-:S13]  /*0360*/  ISETP.LT.OR P2, PT, R0, R23, P2 ;  /* 0x000000170000720c */ /* 0x000fda0001741670 */
[----:B------:R-:W-:Y:S05]  /*0370*/  @P2 BRA `(.L_x_2) ;  /* 0x0000000000202947 */ /* 0x000fea0003800000 */
[----:B------:R-:W-:Y:S02]  /*0380*/  VIADD R13, R23, UR10 ;  /* 0x0000000a170d7c36 */ /* 0x000fe40008000000 */
[----:B------:R-:W-:Y:S02]  /*0390*/  IMAD.IADD R15, R21, 0x1, R12 ;  /* 0x00000001150f7824 */ /* 0x000fe400078e020c */
[----:B--2---:R-:W-:-:S04]  /*03a0*/  IMAD.WIDE.U32 R12, R13, 0x4, R6 ;  /* 0x000000040d0c7825 */ /* 0x004fc800078e0006 */
[----:B0-----:R-:W-:Y:S02]  /*03b0*/  IMAD.WIDE R14, R15, 0x4, R4 ;  /* 0x000000040f0e7825 */ /* 0x001fe400078e0204 */
[----:B------:R-:W2:Y:S04]  /*03c0*/  LDG.E R12, desc[UR6][R12.64] ;  /* 0x000000060c0c7981 */ /* 0x000ea8000c1e1900 */
[----:B------:R-:W2:Y:S02]  /*03d0*/  LDG.E R14, desc[UR6][R14.64] ;  /* 0x000000060e0e7981 */ /* 0x000ea4000c1e1900 */
[----:B--2---:R-:W-:-:S05]  /*03e0*/  FFMA R19, R12, R14, R19 ;  /* 0x0000000e0c137223 */ /* 0x004fca0000000013 */
[----:B------:R1:W-:Y:S02]  /*03f0*/  STG.E desc[UR6][R2.64], R19 ;  /* 0x0000001302007986 */ /* 0x0003e4000c101906 */
.L_x_2:
[----:B------:R-:W-:Y:S05]  /*0400*/  BSYNC.RECONVERGENT B0 ;  /* 0x0000000000007941 */ /* 0x000fea0003800200 */
.L_x_1:
[----:B------:R-:W-:Y:S02]  /*0410*/  ISETP.LE.OR P1, PT, R0, R23, P1 ;  /* 0x000000170000720c */ /* 0x000fe40000f23670 */
[----:B------:R-:W-:Y:S02]  /*0420*/  IADD3 R13, P4, PT, R23, UR10, RZ ;  /* 0x0000000a170d7c10 */ /* 0x000fe4000ff9e0ff */
[----:B------:R-:W-:Y:S02]  /*0430*/  SHF.R.S32.HI R12, RZ, 0x1f, R21 ;  /* 0x0000001fff0c7819 */ /* 0x000fe40000011415 */
[----:B------:R-:W-:Y:S01]  /*0440*/  IADD3 R15, P3, P2, R21, R0, -R23 ;  /* 0x00000000150f7210 */ /* 0x000fe20007a7e817 */
[--C-:B------:R-:W-:Y:S01]  /*0450*/  IMAD.X R24, RZ, RZ, R25.reuse, P4 ;  /* 0x000000ffff187224 */ /* 0x100fe200020e0619 */
[----:B------:R-:W-:Y:S02]  /*0460*/  PLOP3.LUT P1, PT, P0, P1, PT, 0xf8, 0x8f ;  /* 0x00000000008f781c */ /* 0x000fe40000723f70 */
[----:B------:R-:W-:-:S02]  /*0470*/  IADD3.X R22, PT, PT, R12, R18, ~R25, P3, P2 ;  /* 0x000000120c167210 */ /* 0x000fc40001fe4c19 */
[----:B----4-:R-:W-:Y:S02]  /*0480*/  LEA R12, P2, R13, R10, 0x2 ;  /* 0x0000000a0d0c7211 */ /* 0x010fe400078410ff */
[----:B---3--:R-:W-:Y:S02]  /*0490*/  LEA R14, P3, R15, R8, 0x2 ;  /* 0x000000080f0e7211 */ /* 0x008fe400078610ff */
[----:B------:R-:W-:Y:S02]  /*04a0*/  LEA.HI.X R13, R13, R11, R24, 0x2, P2 ;  /* 0x0000000b0d0d7211 */ /* 0x000fe400010f1418 */
[----:B------:R-:W-:-:S03]  /*04b0*/  LEA.HI.X R15, R15, R9, R22, 0x2, P3 ;  /* 0x000000090f0f7211 */ /* 0x000fc600018f1416 */
[----:B------:R-:W1:Y:S04]  /*04c0*/  @!P1 LDG.E R22, desc[UR6][R12.64+0x4] ;  /* 0x000004060c169981 */ /* 0x000e68000c1e1900 */
[----:B------:R-:W1:Y:S01]  /*04d0*/  @!P1 LDG.E R24, desc[UR6][R14.64+-0x4] ;  /* 0xfffffc060e189981 */ /* 0x000e62000c1e1900 */
[----:B------:R-:W-:-:S04]  /*04e0*/  VIADD R25, R23, 0x2 ;  /* 0x0000000217197836 */ /* 0x000fc80000000000 */
[----:B------:R-:W-:-:S05]  /*04f0*/  IMAD.IADD R26, R0, 0x1, -R25 ;  /* 0x00000001001a7824 */ /* 0x000fca00078e0a19 */
[----:B------:R-:W-:-:S04]  /*0500*/  ISETP.GE.AND P2, PT, R26, UR5, PT ;  /* 0x000000051a007c0c */ /* 0x000fc8000bf46270 */
[----:B------:R-:W-:-:S04]  /*0510*/  ISETP.LT.OR P2, PT, R0, R25, P2 ;  /* 0x000000190000720c */ /* 0x000fc80001741670 */
[----:B------:R-:W-:Y:S01]  /*0520*/  PLOP3.LUT P2, PT, P0, P2, PT, 0xf8, 0x8f ;  /* 0x00000000008f781c */ /* 0x000fe20000745f70 */
[----:B-1----:R-:W-:-:S05]  /*0530*/  @!P1 FFMA R19, R22, R24, R19 ;  /* 0x0000001816139223 */ /* 0x002fca0000000013 */
[----:B------:R1:W-:Y:S07]  /*0540*/  @!P1 STG.E desc[UR6][R2.64], R19 ;  /* 0x0000001302009986 */ /* 0x0003ee000c101906 */
        /* <DEDUP_REMOVED lines=11> */
[----:B------:R-:W-:-:S02]  /*0600*/  VIADD R23, R23, 0x4 ;  /* 0x0000000417177836 */ /* 0x000fc40000000000 */
[----:B-1----:R-:W-:-:S05]  /*0610*/  @!P1 FFMA R19, R22, R24, R19 ;  /* 0x0000001816139223 */ /* 0x002fca0000000013 */
[----:B------:R1:W-:Y:S01]  /*0620*/  @!P1 STG.E desc[UR6][R2.64], R19 ;  /* 0x0000001302009986 */ /* 0x0003e2000c101906 */
[----:B------:R-:W-:-:S13]  /*0630*/  ISETP.NE.AND P1, PT, R23, R17, PT ;  /* 0x000000111700720c */ /* 0x000fda0003f25270 */
[----:B-1----:R-:W-:Y:S05]  /*0640*/  @P1 BRA `(.L_x_3) ;  /* 0xfffffffc00241947 */ /* 0x002fea000383ffff */
[----:B0-----:R-:W-:-:S07]  /*0650*/  IMAD.MOV.U32 R5, RZ, RZ, R17 ;  /* 0x000000ffff057224 */ /* 0x001fce00078e0011 */
.L_x_0:
[----:B------:R-:W-:-:S13]  /*0660*/  ISETP.NE.AND P1, PT, R20, RZ, PT ;  /* 0x000000ff1400720c */ /* 0x000fda0003f25270 */
[----:B------:R-:W-:Y:S05]  /*0670*/  @!P1 BRA `(.L_x_4) ;  /* 0x0000000000d09947 */ /* 0x000fea0003800000 */
[----:B------:R-:W-:Y:S01]  /*0680*/  BSSY.RECONVERGENT B0, `(.L_x_5) ;  /* 0x0000011000007945 */ /* 0x000fe20003800200 */
[----:B------:R-:W-:-:S03]  /*0690*/  ISETP.NE.AND P2, PT, R20, 0x1, PT ;  /* 0x000000011400780c */ /* 0x000fc60003f45270 */
[----:B------:R-:W-:Y:S10]  /*06a0*/  @P0 BRA `(.L_x_6) ;  /* 0x0000000000380947 */ /* 0x000ff40003800000 */
[----:B------:R-:W-:-:S05]  /*06b0*/  IMAD.IADD R4, R0, 0x1, -R5 ;  /* 0x0000000100047824 */ /* 0x000fca00078e0a05 */
[----:B------:R-:W-:-:S04]  /*06c0*/  ISETP.GE.AND P1, PT, R4, UR5, PT ;  /* 0x0000000504007c0c */ /* 0x000fc8000bf26270 */
[----:B------:R-:W-:-:S13]  /*06d0*/  ISETP.LT.OR P1, PT, R0, R5, P1 ;  /* 0x000000050000720c */ /* 0x000fda0000f21670 */
[----:B------:R-:W-:Y:S05]  /*06e0*/  @P1 BRA `(.L_x_6) ;  /* 0x0000000000281947 */ /* 0x000fea0003800000 */
[----:B------:R-:W0:Y:S01]  /*06f0*/  LDC.64 R8, c[0x0][0x380] ;  /* 0x0000e000ff087b82 */ /* 0x000e220000000a00 */
[----:B------:R-:W-:Y:S02]  /*0700*/  IMAD.IADD R13, R21, 0x1, R4 ;  /* 0x00000001150d7824 */ /* 0x000fe400078e0204 */
[----:B------:R-:W-:-:S05]  /*0710*/  VIADD R11, R5, UR10 ;  /* 0x0000000a050b7c36 */ /* 0x000fca0008000000 */
[----:B--2---:R-:W1:Y:S01]  /*0720*/  LDC.64 R6, c[0x0][0x388] ;  /* 0x0000e200ff067b82 */ /* 0x004e620000000a00 */
[----:B0-----:R-:W-:-:S06]  /*0730*/  IMAD.WIDE R8, R13, 0x4, R8 ;  /* 0x000000040d087825 */ /* 0x001fcc00078e0208 */
[----:B------:R-:W2:Y:S01]  /*0740*/  LDG.E R8, desc[UR6][R8.64] ;  /* 0x0000000608087981 */ /* 0x000ea2000c1e1900 */
[----:B-1----:R-:W-:-:S06]  /*0750*/  IMAD.WIDE.U32 R6, R11, 0x4, R6 ;  /* 0x000000040b067825 */ /* 0x002fcc00078e0006 */
[----:B------:R-:W2:Y:S02]  /*0760*/  LDG.E R6, desc[UR6][R6.64] ;  /* 0x0000000606067981 */ /* 0x000ea4000c1e1900 */
[----:B--2---:R-:W-:-:S05]  /*0770*/  FFMA R19, R6, R8, R19 ;  /* 0x0000000806137223 */ /* 0x004fca0000000013 */
[----:B------:R0:W-:Y:S02]  /*0780*/  STG.E desc[UR6][R2.64], R19 ;  /* 0x0000001302007986 */ /* 0x0001e4000c101906 */
.L_x_6:
[----:B------:R-:W-:Y:S05]  /*0790*/  BSYNC.RECONVERGENT B0 ;  /* 0x0000000000007941 */ /* 0x000fea0003800200 */
.L_x_5:
[----:B------:R-:W-:Y:S05]  /*07a0*/  @!P2 BRA `(.L_x_4) ;  /* 0x000000000084a947 */ /* 0x000fea0003800000 */
[----:B------:R-:W1:Y:S01]  /*07b0*/  LDC.64 R8, c[0x0][0x380] ;  /* 0x0000e000ff087b82 */ /* 0x000e620000000a00 */
[----:B------:R-:W-:Y:S02]  /*07c0*/  LOP3.LUT R11, RZ, R5, RZ, 0x33, !PT ;  /* 0x00000005ff0b7212 */ /* 0x000fe400078e33ff */
[----:B------:R-:W-:-:S03]  /*07d0*/  IADD3 R10, P4, PT, R5, UR10, RZ ;  /* 0x0000000a050a7c10 */ /* 0x000fc6000ff9e0ff */
[C---:B------:R-:W-:Y:S02]  /*07e0*/  IMAD.IADD R11, R0.reuse, 0x1, R11 ;  /* 0x00000001000b7824 */ /* 0x040fe400078e020b */
[----:B--2---:R-:W2:Y:S03]  /*07f0*/  LDC.64 R6, c[0x0][0x388] ;  /* 0x0000e200ff067b82 */ /* 0x004ea60000000a00 */
[----:B------:R-:W-:Y:S02]  /*0800*/  ISETP.GE.AND P1, PT, R11, UR5, PT ;  /* 0x000000050b007c0c */ /* 0x000fe4000bf26270 */
[----:B------:R-:W-:Y:S02]  /*0810*/  SHF.R.S32.HI R11, RZ, 0x1f, R21 ;  /* 0x0000001fff0b7819 */ /* 0x000fe40000011415 */
[----:B------:R-:W-:Y:S02]  /*0820*/  ISETP.LE.OR P1, PT, R0, R5, P1 ;  /* 0x000000050000720c */ /* 0x000fe40000f23670 */
[----:B------:R-:W-:-:S02]  /*0830*/  IADD3 R21, P2, P3, R21, R0, -R5 ;  /* 0x0000000015157210 */ /* 0x000fc40007b5e805 */
[----:B------:R-:W-:Y:S02]  /*0840*/  PLOP3.LUT P1, PT, P0, P1, PT, 0xf8, 0x8f ;  /* 0x00000000008f781c */ /* 0x000fe40000723f70 */
[----:B------:R-:W-:Y:S01]  /*0850*/  IADD3.X R4, PT, PT, R11, -0x1, R18, P2, P3 ;  /* 0xffffffff0b047810 */ /* 0x000fe200017e6412 */
[----:B------:R-:W-:Y:S01]  /*0860*/  IMAD.X R11, RZ, RZ, RZ, P4 ;  /* 0x000000ffff0b7224 */ /* 0x000fe200020e06ff */
[----:B-1----:R-:W-:-:S04]  /*0870*/  LEA R8, P3, R21, R8, 0x2 ;  /* 0x0000000815087211 */ /* 0x002fc800078610ff */
[----:B------:R-:W-:Y:S02]  /*0880*/  LEA.HI.X R9, R21, R9, R4, 0x2, P3 ;  /* 0x0000000915097211 */ /* 0x000fe400018f1404 */
[----:B--2---:R-:W-:-:S04]  /*0890*/  LEA R6, P2, R10, R6, 0x2 ;  /* 0x000000060a067211 */ /* 0x004fc800078410ff */
[----:B------:R-:W-:Y:S02]  /*08a0*/  LEA.HI.X R7, R10, R7, R11, 0x2, P2 ;  /* 0x000000070a077211 */ /* 0x000fe400010f140b */
[----:B------:R-:W0:Y:S04]  /*08b0*/  @!P1 LDG.E R10, desc[UR6][R8.64+-0x4] ;  /* 0xfffffc06080a9981 */ /* 0x000e28000c1e1900 */
[----:B------:R-:W0:Y:S01]  /*08c0*/  @!P1 LDG.E R4, desc[UR6][R6.64+0x4] ;  /* 0x0000040606049981 */ /* 0x000e22000c1e1900 */
[----:B------:R-:W-:Y:S01]  /*08d0*/  VIADD R5, R5, 0x2 ;  /* 0x0000000205057836 */ /* 0x000fe20000000000 */
[----:B------:R-:W-:Y:S01]  /*08e0*/  ISETP.EQ.OR P0, PT, R20, 0x2, P0 ;  /* 0x000000021400780c */ /* 0x000fe20000702670 */
[----:B------:R-:W-:Y:S01]  /*08f0*/  BSSY.RECONVERGENT B0, `(.L_x_4) ;  /* 0x000000c000007945 */ /* 0x000fe20003800200 */
[----:B0-----:R-:W-:Y:S01]  /*0900*/  @!P1 FFMA R19, R4, R10, R19 ;  /* 0x0000000a04139223 */ /* 0x001fe20000000013 */
[----:B------:R-:W-:-:S04]  /*0910*/  IMAD.IADD R4, R0, 0x1, -R5 ;  /* 0x0000000100047824 */ /* 0x000fc800078e0a05 */
[----:B------:R0:W-:Y:S01]  /*0920*/  @!P1 STG.E desc[UR6][R2.64], R19 ;  /* 0x0000001302009986 */ /* 0x0001e2000c101906 */
[----:B------:R-:W-:-:S04]  /*0930*/  ISETP.GE.AND P1, PT, R4, UR5, PT ;  /* 0x0000000504007c0c */ /* 0x000fc8000bf26270 */
[----:B------:R-:W-:-:S04]  /*0940*/  ISETP.LT.OR P1, PT, R0, R5, P1 ;  /* 0x000000050000720c */ /* 0x000fc80000f21670 */
[----:B------:R-:W-:-:S13]  /*0950*/  PLOP3.LUT P0, PT, P0, P1, PT, 0xf8, 0x8f ;  /* 0x00000000008f781c */ /* 0x000fda0000703f70 */
[----:B0-----:R-:W-:Y:S05]  /*0960*/  @P0 BRA `(.L_x_7) ;  /* 0x0000000000100947 */ /* 0x001fea0003800000 */
[----:B------:R-:W2:Y:S04]  /*0970*/  LDG.E R6, desc[UR6][R6.64+0x8] ;  /* 0x0000080606067981 */ /* 0x000ea8000c1e1900 */
[----:B------:R-:W2:Y:S02]  /*0980*/  LDG.E R8, desc[UR6][R8.64+-0x8] ;  /* 0xfffff80608087981 */ /* 0x000ea4000c1e1900 */
[----:B--2---:R-:W-:-:S05]  /*0990*/  FFMA R19, R6, R8, R19 ;  /* 0x0000000806137223 */ /* 0x004fca0000000013 */
[----:B------:R0:W-:Y:S02]  /*09a0*/  STG.E desc[UR6][R2.64], R19 ;  /* 0x0000001302007986 */ /* 0x0001e4000c101906 */
.L_x_7:
[----:B------:R-:W-:Y:S05]  /*09b0*/  BSYNC.RECONVERGENT B0 ;  /* 0x0000000000007941 */ /* 0x000fea0003800200 */
.L_x_4:
[----:B------:R-:W-:Y:S05]  /*09c0*/  BRA.U UP1, `(.L_x_8) ;  /* 0xfffffff501f87547 */ /* 0x000fea000b83ffff */
[----:B------:R-:W-:Y:S05]  /*09d0*/  EXIT ;  /* 0x000000000000794d */ /* 0x000fea0003800000 */
.L_x_9:
[----:B------:R-:W-:-:S00]  /*09e0*/  BRA `(.L_x_9) ;  /* 0xfffffffc00fc7947 */ /* 0x000fc0000383ffff */
[----:B------:R-:W-:-:S00]  /*09f0*/  NOP ;  /* 0x0000000000007918 */ /* 0x000fc00000000000 */
        /* <DEDUP_REMOVED lines=8> */
.L_x_10:


//--------------------- .nv.shared.reserved.0     --------------------------
	.section	.nv.shared.reserved.0,"aw",@nobits
	.weak		__nv_reservedSMEM_offset_0_alias
	.size		__nv_reservedSMEM_offset_0_alias, 0, 64
	.other		__nv_reservedSMEM_offset_0_alias,@"STO_CUDA_RESERVED_SHARED STV_DEFAULT"
__nv_reservedSMEM_offset_0_alias:
	.zero		0
	.zero		64


//--------------------- .nv.constant0._Z6convolPfS_S_iiiiii --------------------------
	.section	.nv.constant0._Z6convolPfS_S_iiiiii,"a",@progbits
	.sectionflags	@""
	.align	4
.nv.constant0._Z6convolPfS_S_iiiiii:
	.zero		944


//--------------------- SYMBOLS --------------------------

	.type		.nv.reservedSmem.offset0,@object
	.size		.nv.reservedSmem.offset0,0x4
